//
// Generated by NVIDIA NVVM Compiler
//
// Compiler Build ID: CL-36424714
// Cuda compilation tools, release 13.0, V13.0.88
// Based on NVVM 20.0.0
//

.version 9.0
.target sm_100
.address_size 64

	// .globl	_Z15prefixsum_naivePfS_i
// _ZZ18prefixsum_naive_smPfS_iE3smA has been demoted
// _ZZ14prefixsum_warpPfS_iE3smA has been demoted
// _ZZ14prefixsum_warpPfS_iE7scratch has been demoted

.visible .entry _Z15prefixsum_naivePfS_i(
	.param .u64 .ptr .align 1 _Z15prefixsum_naivePfS_i_param_0,
	.param .u64 .ptr .align 1 _Z15prefixsum_naivePfS_i_param_1,
	.param .u32 _Z15prefixsum_naivePfS_i_param_2
)
{
	.reg .pred 	%p<8>;
	.reg .b32 	%r<22>;
	.reg .b32 	%f<8>;
	.reg .b64 	%rd<13>;

	ld.param.u64 	%rd4, [_Z15prefixsum_naivePfS_i_param_0];
	ld.param.u64 	%rd3, [_Z15prefixsum_naivePfS_i_param_1];
	ld.param.u32 	%r21, [_Z15prefixsum_naivePfS_i_param_2];
	cvta.to.global.u64 	%rd1, %rd4;
	mov.u32 	%r7, %ntid.x;
	mov.u32 	%r8, %ctaid.x;
	mov.u32 	%r9, %tid.x;
	mad.lo.s32 	%r1, %r7, %r8, %r9;
	setp.lt.s32 	%p1, %r21, 2;
	mul.wide.s32 	%rd5, %r1, 4;
	add.s64 	%rd2, %rd1, %rd5;
	@%p1 bra 	$L__BB0_5;
	mov.b32 	%r20, 1;
$L__BB0_2:
	shl.b32 	%r3, %r20, 1;
	rem.s32 	%r11, %r1, %r3;
	add.s32 	%r12, %r3, -1;
	setp.ne.s32 	%p2, %r11, %r12;
	@%p2 bra 	$L__BB0_4;
	sub.s32 	%r13, %r1, %r20;
	mul.wide.s32 	%rd6, %r13, 4;
	add.s64 	%rd7, %rd1, %rd6;
	ld.global.f32 	%f1, [%rd7];
	ld.global.f32 	%f2, [%rd2];
	add.f32 	%f3, %f1, %f2;
	st.global.f32 	[%rd2], %f3;
$L__BB0_4:
	bar.sync 	0;
	setp.lt.s32 	%p3, %r3, %r21;
	mov.u32 	%r20, %r3;
	@%p3 bra 	$L__BB0_2;
$L__BB0_5:
	add.s32 	%r14, %r21, -1;
	setp.ne.s32 	%p4, %r1, %r14;
	@%p4 bra 	$L__BB0_7;
	mov.b32 	%r15, 0;
	st.global.u32 	[%rd2], %r15;
$L__BB0_7:
	setp.lt.s32 	%p5, %r21, 2;
	bar.sync 	0;
	@%p5 bra 	$L__BB0_11;
$L__BB0_8:
	shr.u32 	%r5, %r21, 1;
	and.b32  	%r16, %r21, 2147483646;
	rem.s32 	%r17, %r1, %r16;
	add.s32 	%r18, %r16, -1;
	setp.ne.s32 	%p6, %r17, %r18;
	@%p6 bra 	$L__BB0_10;
	sub.s32 	%r19, %r1, %r5;
	mul.wide.s32 	%rd8, %r19, 4;
	add.s64 	%rd9, %rd1, %rd8;
	ld.global.f32 	%f4, [%rd9];
	ld.global.f32 	%f5, [%rd2];
	st.global.f32 	[%rd9], %f5;
	add.f32 	%f6, %f4, %f5;
	st.global.f32 	[%rd2], %f6;
$L__BB0_10:
	bar.sync 	0;
	setp.gt.u32 	%p7, %r21, 3;
	mov.u32 	%r21, %r5;
	@%p7 bra 	$L__BB0_8;
$L__BB0_11:
	cvta.to.global.u64 	%rd10, %rd3;
	ld.global.f32 	%f7, [%rd2];
	add.s64 	%rd12, %rd10, %rd5;
	st.global.f32 	[%rd12], %f7;
	ret;

}
	// .globl	_Z18prefixsum_naive_smPfS_i
.visible .entry _Z18prefixsum_naive_smPfS_i(
	.param .u64 .ptr .align 1 _Z18prefixsum_naive_smPfS_i_param_0,
	.param .u64 .ptr .align 1 _Z18prefixsum_naive_smPfS_i_param_1,
	.param .u32 _Z18prefixsum_naive_smPfS_i_param_2
)
{
	.reg .pred 	%p<22>;
	.reg .b32 	%r<18>;
	.reg .b32 	%f<63>;
	.reg .b64 	%rd<9>;
	// demoted variable
	.shared .align 4 .b8 _ZZ18prefixsum_naive_smPfS_iE3smA[4096];
	ld.param.u64 	%rd2, [_Z18prefixsum_naive_smPfS_i_param_0];
	ld.param.u64 	%rd1, [_Z18prefixsum_naive_smPfS_i_param_1];
	cvta.to.global.u64 	%rd3, %rd2;
	mov.u32 	%r13, %ntid.x;
	mov.u32 	%r14, %ctaid.x;
	mov.u32 	%r1, %tid.x;
	mad.lo.s32 	%r2, %r13, %r14, %r1;
	mul.wide.s32 	%rd4, %r2, 4;
	add.s64 	%rd5, %rd3, %rd4;
	ld.global.f32 	%f1, [%rd5];
	shl.b32 	%r15, %r1, 2;
	mov.u32 	%r16, _ZZ18prefixsum_naive_smPfS_iE3smA;
	add.s32 	%r3, %r16, %r15;
	st.shared.f32 	[%r3], %f1;
	bar.sync 	0;
	and.b32  	%r4, %r1, 1;
	setp.eq.s32 	%p1, %r4, 0;
	@%p1 bra 	$L__BB1_2;
	ld.shared.f32 	%f2, [%r3+-4];
	ld.shared.f32 	%f3, [%r3];
	add.f32 	%f4, %f2, %f3;
	st.shared.f32 	[%r3], %f4;
$L__BB1_2:
	bar.sync 	0;
	and.b32  	%r5, %r1, 3;
	setp.ne.s32 	%p2, %r5, 3;
	@%p2 bra 	$L__BB1_4;
	ld.shared.f32 	%f5, [%r3+-8];
	ld.shared.f32 	%f6, [%r3];
	add.f32 	%f7, %f5, %f6;
	st.shared.f32 	[%r3], %f7;
$L__BB1_4:
	bar.sync 	0;
	and.b32  	%r6, %r1, 7;
	setp.ne.s32 	%p3, %r6, 7;
	@%p3 bra 	$L__BB1_6;
	ld.shared.f32 	%f8, [%r3+-16];
	ld.shared.f32 	%f9, [%r3];
	add.f32 	%f10, %f8, %f9;
	st.shared.f32 	[%r3], %f10;
$L__BB1_6:
	bar.sync 	0;
	and.b32  	%r7, %r1, 15;
	setp.ne.s32 	%p4, %r7, 15;
	@%p4 bra 	$L__BB1_8;
	ld.shared.f32 	%f11, [%r3+-32];
	ld.shared.f32 	%f12, [%r3];
	add.f32 	%f13, %f11, %f12;
	st.shared.f32 	[%r3], %f13;
$L__BB1_8:
	bar.sync 	0;
	and.b32  	%r8, %r1, 31;
	setp.ne.s32 	%p5, %r8, 31;
	@%p5 bra 	$L__BB1_10;
	ld.shared.f32 	%f14, [%r3+-64];
	ld.shared.f32 	%f15, [%r3];
	add.f32 	%f16, %f14, %f15;
	st.shared.f32 	[%r3], %f16;
$L__BB1_10:
	bar.sync 	0;
	and.b32  	%r9, %r1, 63;
	setp.ne.s32 	%p6, %r9, 63;
	@%p6 bra 	$L__BB1_12;
	ld.shared.f32 	%f17, [%r3+-128];
	ld.shared.f32 	%f18, [%r3];
	add.f32 	%f19, %f17, %f18;
	st.shared.f32 	[%r3], %f19;
$L__BB1_12:
	bar.sync 	0;
	and.b32  	%r10, %r1, 127;
	setp.ne.s32 	%p7, %r10, 127;
	@%p7 bra 	$L__BB1_14;
	ld.shared.f32 	%f20, [%r3+-256];
	ld.shared.f32 	%f21, [%r3];
	add.f32 	%f22, %f20, %f21;
	st.shared.f32 	[%r3], %f22;
$L__BB1_14:
	bar.sync 	0;
	and.b32  	%r11, %r1, 255;
	setp.ne.s32 	%p8, %r11, 255;
	@%p8 bra 	$L__BB1_16;
	ld.shared.f32 	%f23, [%r3+-512];
	ld.shared.f32 	%f24, [%r3];
	add.f32 	%f25, %f23, %f24;
	st.shared.f32 	[%r3], %f25;
$L__BB1_16:
	bar.sync 	0;
	and.b32  	%r12, %r1, 511;
	setp.ne.s32 	%p9, %r12, 511;
	@%p9 bra 	$L__BB1_18;
	ld.shared.f32 	%f26, [%r3+-1024];
	ld.shared.f32 	%f27, [%r3];
	add.f32 	%f28, %f26, %f27;
	st.shared.f32 	[%r3], %f28;
$L__BB1_18:
	bar.sync 	0;
	setp.ne.s32 	%p10, %r1, 1023;
	@%p10 bra 	$L__BB1_20;
	ld.shared.f32 	%f29, [_ZZ18prefixsum_naive_smPfS_iE3smA+2044];
	ld.shared.f32 	%f30, [%r3];
	add.f32 	%f31, %f29, %f30;
	st.shared.f32 	[%r3], %f31;
$L__BB1_20:
	setp.ne.s32 	%p11, %r1, 1023;
	bar.sync 	0;
	@%p11 bra 	$L__BB1_22;
	mov.b32 	%r17, 0;
	st.shared.u32 	[_ZZ18prefixsum_naive_smPfS_iE3smA+4092], %r17;
$L__BB1_22:
	setp.ne.s32 	%p12, %r1, 1023;
	bar.sync 	0;
	@%p12 bra 	$L__BB1_24;
	ld.shared.f32 	%f32, [_ZZ18prefixsum_naive_smPfS_iE3smA+2044];
	ld.shared.f32 	%f33, [%r3];
	st.shared.f32 	[_ZZ18prefixsum_naive_smPfS_iE3smA+2044], %f33;
	add.f32 	%f34, %f32, %f33;
	st.shared.f32 	[%r3], %f34;
$L__BB1_24:
	setp.ne.s32 	%p13, %r12, 511;
	bar.sync 	0;
	@%p13 bra 	$L__BB1_26;
	ld.shared.f32 	%f35, [%r3+-1024];
	ld.shared.f32 	%f36, [%r3];
	st.shared.f32 	[%r3+-1024], %f36;
	add.f32 	%f37, %f35, %f36;
	st.shared.f32 	[%r3], %f37;
$L__BB1_26:
	setp.ne.s32 	%p14, %r11, 255;
	bar.sync 	0;
	@%p14 bra 	$L__BB1_28;
	ld.shared.f32 	%f38, [%r3+-512];
	ld.shared.f32 	%f39, [%r3];
	st.shared.f32 	[%r3+-512], %f39;
	add.f32 	%f40, %f38, %f39;
	st.shared.f32 	[%r3], %f40;
$L__BB1_28:
	setp.ne.s32 	%p15, %r10, 127;
	bar.sync 	0;
	@%p15 bra 	$L__BB1_30;
	ld.shared.f32 	%f41, [%r3+-256];
	ld.shared.f32 	%f42, [%r3];
	st.shared.f32 	[%r3+-256], %f42;
	add.f32 	%f43, %f41, %f42;
	st.shared.f32 	[%r3], %f43;
$L__BB1_30:
	setp.ne.s32 	%p16, %r9, 63;
	bar.sync 	0;
	@%p16 bra 	$L__BB1_32;
	ld.shared.f32 	%f44, [%r3+-128];
	ld.shared.f32 	%f45, [%r3];
	st.shared.f32 	[%r3+-128], %f45;
	add.f32 	%f46, %f44, %f45;
	st.shared.f32 	[%r3], %f46;
$L__BB1_32:
	setp.ne.s32 	%p17, %r8, 31;
	bar.sync 	0;
	@%p17 bra 	$L__BB1_34;
	ld.shared.f32 	%f47, [%r3+-64];
	ld.shared.f32 	%f48, [%r3];
	st.shared.f32 	[%r3+-64], %f48;
	add.f32 	%f49, %f47, %f48;
	st.shared.f32 	[%r3], %f49;
$L__BB1_34:
	setp.ne.s32 	%p18, %r7, 15;
	bar.sync 	0;
	@%p18 bra 	$L__BB1_36;
	ld.shared.f32 	%f50, [%r3+-32];
	ld.shared.f32 	%f51, [%r3];
	st.shared.f32 	[%r3+-32], %f51;
	add.f32 	%f52, %f50, %f51;
	st.shared.f32 	[%r3], %f52;
$L__BB1_36:
	setp.ne.s32 	%p19, %r6, 7;
	bar.sync 	0;
	@%p19 bra 	$L__BB1_38;
	ld.shared.f32 	%f53, [%r3+-16];
	ld.shared.f32 	%f54, [%r3];
	st.shared.f32 	[%r3+-16], %f54;
	add.f32 	%f55, %f53, %f54;
	st.shared.f32 	[%r3], %f55;
$L__BB1_38:
	setp.ne.s32 	%p20, %r5, 3;
	bar.sync 	0;
	@%p20 bra 	$L__BB1_40;
	ld.shared.f32 	%f56, [%r3+-8];
	ld.shared.f32 	%f57, [%r3];
	st.shared.f32 	[%r3+-8], %f57;
	add.f32 	%f58, %f56, %f57;
	st.shared.f32 	[%r3], %f58;
$L__BB1_40:
	setp.eq.s32 	%p21, %r4, 0;
	bar.sync 	0;
	@%p21 bra 	$L__BB1_42;
	ld.shared.f32 	%f59, [%r3+-4];
	ld.shared.f32 	%f60, [%r3];
	st.shared.f32 	[%r3+-4], %f60;
	add.f32 	%f61, %f59, %f60;
	st.shared.f32 	[%r3], %f61;
$L__BB1_42:
	bar.sync 	0;
	cvta.to.global.u64 	%rd6, %rd1;
	ld.shared.f32 	%f62, [%r3];
	add.s64 	%rd8, %rd6, %rd4;
	st.global.f32 	[%rd8], %f62;
	ret;

}
	// .globl	_Z14prefixsum_warpPfS_i
.visible .entry _Z14prefixsum_warpPfS_i(
	.param .u64 .ptr .align 1 _Z14prefixsum_warpPfS_i_param_0,
	.param .u64 .ptr .align 1 _Z14prefixsum_warpPfS_i_param_1,
	.param .u32 _Z14prefixsum_warpPfS_i_param_2
)
{
	.reg .pred 	%p<3>;
	.reg .b32 	%r<22>;
	.reg .b32 	%f<40>;
	.reg .b64 	%rd<9>;
	// demoted variable
	.shared .align 4 .b8 _ZZ14prefixsum_warpPfS_iE3smA[4096];
	// demoted variable
	.shared .align 4 .b8 _ZZ14prefixsum_warpPfS_iE7scratch[8192];
	ld.param.u64 	%rd2, [_Z14prefixsum_warpPfS_i_param_0];
	ld.param.u64 	%rd1, [_Z14prefixsum_warpPfS_i_param_1];
	cvta.to.global.u64 	%rd3, %rd2;
	mov.u32 	%r4, %ntid.x;
	mov.u32 	%r5, %ctaid.x;
	mov.u32 	%r1, %tid.x;
	mad.lo.s32 	%r2, %r4, %r5, %r1;
	mul.wide.s32 	%rd4, %r2, 4;
	add.s64 	%rd5, %rd3, %rd4;
	ld.global.f32 	%f3, [%rd5];
	shl.b32 	%r6, %r1, 2;
	mov.u32 	%r7, _ZZ14prefixsum_warpPfS_iE3smA;
	add.s32 	%r8, %r7, %r6;
	st.shared.f32 	[%r8], %f3;
	bar.sync 	0;
	ld.shared.f32 	%f1, [%r8];
	shl.b32 	%r9, %r1, 1;
	and.b32  	%r10, %r1, 31;
	sub.s32 	%r11, %r9, %r10;
	shl.b32 	%r12, %r11, 2;
	mov.u32 	%r13, _ZZ14prefixsum_warpPfS_iE7scratch;
	add.s32 	%r14, %r13, %r12;
	mov.b32 	%r15, 0;
	st.volatile.shared.u32 	[%r14], %r15;
	st.volatile.shared.f32 	[%r14+128], %f1;
	ld.volatile.shared.f32 	%f4, [%r14+124];
	ld.volatile.shared.f32 	%f5, [%r14+128];
	add.f32 	%f6, %f4, %f5;
	st.volatile.shared.f32 	[%r14+128], %f6;
	ld.volatile.shared.f32 	%f7, [%r14+120];
	ld.volatile.shared.f32 	%f8, [%r14+128];
	add.f32 	%f9, %f7, %f8;
	st.volatile.shared.f32 	[%r14+128], %f9;
	ld.volatile.shared.f32 	%f10, [%r14+112];
	ld.volatile.shared.f32 	%f11, [%r14+128];
	add.f32 	%f12, %f10, %f11;
	st.volatile.shared.f32 	[%r14+128], %f12;
	ld.volatile.shared.f32 	%f13, [%r14+96];
	ld.volatile.shared.f32 	%f14, [%r14+128];
	add.f32 	%f15, %f13, %f14;
	st.volatile.shared.f32 	[%r14+128], %f15;
	ld.volatile.shared.f32 	%f16, [%r14+64];
	ld.volatile.shared.f32 	%f17, [%r14+128];
	add.f32 	%f18, %f16, %f17;
	st.volatile.shared.f32 	[%r14+128], %f18;
	ld.volatile.shared.f32 	%f2, [%r14+128];
	bar.sync 	0;
	setp.ne.s32 	%p1, %r10, 31;
	shr.u32 	%r16, %r1, 3;
	and.b32  	%r17, %r16, 124;
	add.s32 	%r3, %r13, %r17;
	@%p1 bra 	$L__BB2_2;
	st.shared.f32 	[%r3], %f2;
$L__BB2_2:
	bar.sync 	0;
	setp.gt.u32 	%p2, %r1, 31;
	@%p2 bra 	$L__BB2_4;
	add.s32 	%r20, %r13, %r6;
	ld.shared.f32 	%f19, [%r20];
	mov.b32 	%r21, 0;
	st.volatile.shared.u32 	[%r20], %r21;
	st.volatile.shared.f32 	[%r20+128], %f19;
	ld.volatile.shared.f32 	%f20, [%r20+124];
	ld.volatile.shared.f32 	%f21, [%r20+128];
	add.f32 	%f22, %f20, %f21;
	st.volatile.shared.f32 	[%r20+128], %f22;
	ld.volatile.shared.f32 	%f23, [%r20+120];
	ld.volatile.shared.f32 	%f24, [%r20+128];
	add.f32 	%f25, %f23, %f24;
	st.volatile.shared.f32 	[%r20+128], %f25;
	ld.volatile.shared.f32 	%f26, [%r20+112];
	ld.volatile.shared.f32 	%f27, [%r20+128];
	add.f32 	%f28, %f26, %f27;
	st.volatile.shared.f32 	[%r20+128], %f28;
	ld.volatile.shared.f32 	%f29, [%r20+96];
	ld.volatile.shared.f32 	%f30, [%r20+128];
	add.f32 	%f31, %f29, %f30;
	st.volatile.shared.f32 	[%r20+128], %f31;
	ld.volatile.shared.f32 	%f32, [%r20+64];
	ld.volatile.shared.f32 	%f33, [%r20+128];
	add.f32 	%f34, %f32, %f33;
	st.volatile.shared.f32 	[%r20+128], %f34;
	ld.volatile.shared.f32 	%f35, [%r20+128];
	sub.f32 	%f36, %f35, %f19;
	st.shared.f32 	[%r20], %f36;
$L__BB2_4:
	cvta.to.global.u64 	%rd6, %rd1;
	bar.sync 	0;
	ld.shared.f32 	%f37, [%r3];
	add.f32 	%f38, %f2, %f37;
	sub.f32 	%f39, %f38, %f1;
	add.s64 	%rd8, %rd6, %rd4;
	st.global.f32 	[%rd8], %f39;
	ret;

}


// ===== COMPILED SASS (sm_100) =====

	.target	sm_100

	.elftype	@"ET_EXEC"


//--------------------- .note.nv.tkinfo           --------------------------
	.section	.note.nv.tkinfo,"",@"SHT_NOTE"
	.sectionflags	@"SHF_NOTE_NV_TKINFO"
	.tkinfo
        /*0018*/ 	.word	0x00000002
        /*0030*/ 	.string	""
        /*0030*/ 	.string	"ptxas"
        /*0030*/ 	.string	"Cuda compilation tools, release 13.0, V13.0.88"
        /*0030*/ 	.string	"Build cuda_13.0.r13.0/compiler.36424714_0"
        /*0030*/ 	.string	"-arch sm_100 -m 64 "



//--------------------- .note.nv.cuinfo           --------------------------
	.section	.note.nv.cuinfo,"",@"SHT_NOTE"
	.sectionflags	@"SHF_NOTE_NV_CUINFO"
        /*0018*/ 	.short	0x0002
        /*001a*/ 	.short	0x0064
        /*001c*/ 	.short	0x0082
	.zero		2


//--------------------- .nv.info                  --------------------------
	.section	.nv.info,"",@"SHT_CUDA_INFO"
	.align	4


	//----- nvinfo : EIATTR_REGCOUNT
	.align		4
        /*0000*/ 	.byte	0x04, 0x2f
        /*0002*/ 	.short	(.L_1 - .L_0)
	.align		4
.L_0:
        /*0004*/ 	.word	index@(_Z15prefixsum_naivePfS_i)
        /*0008*/ 	.word	0x00000013


	//----- nvinfo : EIATTR_FRAME_SIZE
	.align		4
.L_1:
        /*000c*/ 	.byte	0x04, 0x11
        /*000e*/ 	.short	(.L_3 - .L_2)
	.align		4
.L_2:
        /*0010*/ 	.word	index@(_Z15prefixsum_naivePfS_i)
        /*0014*/ 	.word	0x00000000


	//----- nvinfo : EIATTR_REGCOUNT
	.align		4
.L_3:
        /*0018*/ 	.byte	0x04, 0x2f
        /*001a*/ 	.short	(.L_5 - .L_4)
	.align		4
.L_4:
        /*001c*/ 	.word	index@(_Z18prefixsum_naive_smPfS_i)
        /*0020*/ 	.word	0x0000000f


	//----- nvinfo : EIATTR_FRAME_SIZE
	.align		4
.L_5:
        /*0024*/ 	.byte	0x04, 0x11
        /*0026*/ 	.short	(.L_7 - .L_6)
	.align		4
.L_6:
        /*0028*/ 	.word	index@(_Z18prefixsum_naive_smPfS_i)
        /*002c*/ 	.word	0x00000000


	//----- nvinfo : EIATTR_REGCOUNT
	.align		4
.L_7:
        /*0030*/ 	.byte	0x04, 0x2f
        /*0032*/ 	.short	(.L_9 - .L_8)
	.align		4
.L_8:
        /*0034*/ 	.word	index@(_Z14prefixsum_warpPfS_i)
        /*0038*/ 	.word	0x00000012


	//----- nvinfo : EIATTR_FRAME_SIZE
	.align		4
.L_9:
        /*003c*/ 	.byte	0x04, 0x11
        /*003e*/ 	.short	(.L_11 - .L_10)
	.align		4
.L_10:
        /*0040*/ 	.word	index@(_Z14prefixsum_warpPfS_i)
        /*0044*/ 	.word	0x00000000


	//----- nvinfo : EIATTR_MIN_STACK_SIZE
	.align		4
.L_11:
        /*0048*/ 	.byte	0x04, 0x12
        /*004a*/ 	.short	(.L_13 - .L_12)
	.align		4
.L_12:
        /*004c*/ 	.word	index@(_Z14prefixsum_warpPfS_i)
        /*0050*/ 	.word	0x00000000


	//----- nvinfo : EIATTR_MIN_STACK_SIZE
	.align		4
.L_13:
        /*0054*/ 	.byte	0x04, 0x12
        /*0056*/ 	.short	(.L_15 - .L_14)
	.align		4
.L_14:
        /*0058*/ 	.word	index@(_Z18prefixsum_naive_smPfS_i)
        /*005c*/ 	.word	0x00000000


	//----- nvinfo : EIATTR_MIN_STACK_SIZE
	.align		4
.L_15:
        /*0060*/ 	.byte	0x04, 0x12
        /*0062*/ 	.short	(.L_17 - .L_16)
	.align		4
.L_16:
        /*0064*/ 	.word	index@(_Z15prefixsum_naivePfS_i)
        /*0068*/ 	.word	0x00000000
.L_17:


//--------------------- .nv.compat                --------------------------
	.section	.nv.compat,"",@"SHT_CUDA_COMPAT_INFO"
	.align	4
        /*0000*/ 	.byte	0x02, 0x09, 0x00, 0x00, 0x02, 0x02, 0x01, 0x00, 0x02, 0x05, 0x05, 0x00, 0x03, 0x07, 0x01, 0x01
        /*0010*/ 	.byte	0x02, 0x03, 0x00, 0x00, 0x02, 0x06, 0x01, 0x00, 0x04, 0x0b, 0x08, 0x00, 0x09, 0x00, 0x00, 0x00
        /*0020*/ 	.byte	0x00, 0x00, 0x00, 0x00


//--------------------- .nv.info._Z14prefixsum_warpPfS_i --------------------------
	.section	.nv.info._Z14prefixsum_warpPfS_i,"",@"SHT_CUDA_INFO"
	.sectionflags	@""
	.align	4


	//----- nvinfo : EIATTR_CUDA_API_VERSION
	.align		4
        /*0000*/ 	.byte	0x04, 0x37
        /*0002*/ 	.short	(.L_19 - .L_18)
.L_18:
        /*0004*/ 	.word	0x00000082


	//----- nvinfo : EIATTR_KPARAM_INFO
	.align		4
.L_19:
        /*0008*/ 	.byte	0x04, 0x17
        /*000a*/ 	.short	(.L_21 - .L_20)
.L_20:
        /*000c*/ 	.word	0x00000000
        /*0010*/ 	.short	0x0002
        /*0012*/ 	.short	0x0010
        /*0014*/ 	.byte	0x00, 0xf0, 0x11, 0x00


	//----- nvinfo : EIATTR_KPARAM_INFO
	.align		4
.L_21:
        /*0018*/ 	.byte	0x04, 0x17
        /*001a*/ 	.short	(.L_23 - .L_22)
.L_22:
        /*001c*/ 	.word	0x00000000
        /*0020*/ 	.short	0x0001
        /*0022*/ 	.short	0x0008
        /*0024*/ 	.byte	0x00, 0xf5, 0x21, 0x00


	//----- nvinfo : EIATTR_KPARAM_INFO
	.align		4
.L_23:
        /*0028*/ 	.byte	0x04, 0x17
        /*002a*/ 	.short	(.L_25 - .L_24)
.L_24:
        /*002c*/ 	.word	0x00000000
        /*0030*/ 	.short	0x0000
        /*0032*/ 	.short	0x0000
        /*0034*/ 	.byte	0x00, 0xf5, 0x21, 0x00


	//----- nvinfo : EIATTR_SPARSE_MMA_MASK
	.align		4
.L_25:
        /*0038*/ 	.byte	0x03, 0x50
        /*003a*/ 	.short	0x0000


	//----- nvinfo : EIATTR_MAXREG_COUNT
	.align		4
        /*003c*/ 	.byte	0x03, 0x1b
        /*003e*/ 	.short	0x00ff


	//----- nvinfo : EIATTR_NUM_BARRIERS
	.align		4
        /*0040*/ 	.byte	0x02, 0x4c
        /*0042*/ 	.byte	0x01
	.zero		1


	//----- nvinfo : EIATTR_MERCURY_ISA_VERSION
	.align		4
        /*0044*/ 	.byte	0x03, 0x5f
        /*0046*/ 	.short	0x0101


	//----- nvinfo : EIATTR_VRC_CTA_INIT_COUNT
	.align		4
        /*0048*/ 	.byte	0x02, 0x4a
	.zero		1
	.zero		1


	//----- nvinfo : EIATTR_EXIT_INSTR_OFFSETS
	.align		4
        /*004c*/ 	.byte	0x04, 0x1c
        /*004e*/ 	.short	(.L_27 - .L_26)


	//   ....[0]....
.L_26:
        /*0050*/ 	.word	0x00000580


	//----- nvinfo : EIATTR_CRS_STACK_SIZE
	.align		4
.L_27:
        /*0054*/ 	.byte	0x04, 0x1e
        /*0056*/ 	.short	(.L_29 - .L_28)
.L_28:
        /*0058*/ 	.word	0x00000000


	//----- nvinfo : EIATTR_CBANK_PARAM_SIZE
	.align		4
.L_29:
        /*005c*/ 	.byte	0x03, 0x19
        /*005e*/ 	.short	0x0014


	//----- nvinfo : EIATTR_PARAM_CBANK
	.align		4
        /*0060*/ 	.byte	0x04, 0x0a
        /*0062*/ 	.short	(.L_31 - .L_30)
	.align		4
.L_30:
        /*0064*/ 	.word	index@(.nv.constant0._Z14prefixsum_warpPfS_i)
        /*0068*/ 	.short	0x0380
        /*006a*/ 	.short	0x0014


	//----- nvinfo : EIATTR_SW_WAR
	.align		4
.L_31:
        /*006c*/ 	.byte	0x04, 0x36
        /*006e*/ 	.short	(.L_33 - .L_32)
.L_32:
        /*0070*/ 	.word	0x00000008
.L_33:


//--------------------- .nv.info._Z18prefixsum_naive_smPfS_i --------------------------
	.section	.nv.info._Z18prefixsum_naive_smPfS_i,"",@"SHT_CUDA_INFO"
	.sectionflags	@""
	.align	4


	//----- nvinfo : EIATTR_CUDA_API_VERSION
	.align		4
        /*0000*/ 	.byte	0x04, 0x37
        /*0002*/ 	.short	(.L_35 - .L_34)
.L_34:
        /*0004*/ 	.word	0x00000082


	//----- nvinfo : EIATTR_KPARAM_INFO
	.align		4
.L_35:
        /*0008*/ 	.byte	0x04, 0x17
        /*000a*/ 	.short	(.L_37 - .L_36)
.L_36:
        /*000c*/ 	.word	0x00000000
        /*0010*/ 	.short	0x0002
        /*0012*/ 	.short	0x0010
        /*0014*/ 	.byte	0x00, 0xf0, 0x11, 0x00


	//----- nvinfo : EIATTR_KPARAM_INFO
	.align		4
.L_37:
        /*0018*/ 	.byte	0x04, 0x17
        /*001a*/ 	.short	(.L_39 - .L_38)
.L_38:
        /*001c*/ 	.word	0x00000000
        /*0020*/ 	.short	0x0001
        /*0022*/ 	.short	0x0008
        /*0024*/ 	.byte	0x00, 0xf5, 0x21, 0x00


	//----- nvinfo : EIATTR_KPARAM_INFO
	.align		4
.L_39:
        /*0028*/ 	.byte	0x04, 0x17
        /*002a*/ 	.short	(.L_41 - .L_40)
.L_40:
        /*002c*/ 	.word	0x00000000
        /*0030*/ 	.short	0x0000
        /*0032*/ 	.short	0x0000
        /*0034*/ 	.byte	0x00, 0xf5, 0x21, 0x00


	//----- nvinfo : EIATTR_SPARSE_MMA_MASK
	.align		4
.L_41:
        /*0038*/ 	.byte	0x03, 0x50
        /*003a*/ 	.short	0x0000


	//----- nvinfo : EIATTR_MAXREG_COUNT
	.align		4
        /*003c*/ 	.byte	0x03, 0x1b
        /*003e*/ 	.short	0x00ff


	//----- nvinfo : EIATTR_NUM_BARRIERS
	.align		4
        /*0040*/ 	.byte	0x02, 0x4c
        /*0042*/ 	.byte	0x01
	.zero		1


	//----- nvinfo : EIATTR_MERCURY_ISA_VERSION
	.align		4
        /*0044*/ 	.byte	0x03, 0x5f
        /*0046*/ 	.short	0x0101


	//----- nvinfo : EIATTR_VRC_CTA_INIT_COUNT
	.align		4
        /*0048*/ 	.byte	0x02, 0x4a
	.zero		1
	.zero		1


	//----- nvinfo : EIATTR_EXIT_INSTR_OFFSETS
	.align		4
        /*004c*/ 	.byte	0x04, 0x1c
        /*004e*/ 	.short	(.L_43 - .L_42)


	//   ....[0]....
.L_42:
        /*0050*/ 	.word	0x00000990


	//----- nvinfo : EIATTR_CBANK_PARAM_SIZE
	.align		4
.L_43:
        /*0054*/ 	.byte	0x03, 0x19
        /*0056*/ 	.short	0x0014


	//----- nvinfo : EIATTR_PARAM_CBANK
	.align		4
        /*0058*/ 	.byte	0x04, 0x0a
        /*005a*/ 	.short	(.L_45 - .L_44)
	.align		4
.L_44:
        /*005c*/ 	.word	index@(.nv.constant0._Z18prefixsum_naive_smPfS_i)
        /*0060*/ 	.short	0x0380
        /*0062*/ 	.short	0x0014


	//----- nvinfo : EIATTR_SW_WAR
	.align		4
.L_45:
        /*0064*/ 	.byte	0x04, 0x36
        /*0066*/ 	.short	(.L_47 - .L_46)
.L_46:
        /*0068*/ 	.word	0x00000008
.L_47:


//--------------------- .nv.info._Z15prefixsum_naivePfS_i --------------------------
	.section	.nv.info._Z15prefixsum_naivePfS_i,"",@"SHT_CUDA_INFO"
	.sectionflags	@""
	.align	4


	//----- nvinfo : EIATTR_CUDA_API_VERSION
	.align		4
        /*0000*/ 	.byte	0x04, 0x37
        /*0002*/ 	.short	(.L_49 - .L_48)
.L_48:
        /*0004*/ 	.word	0x00000082


	//----- nvinfo : EIATTR_KPARAM_INFO
	.align		4
.L_49:
        /*0008*/ 	.byte	0x04, 0x17
        /*000a*/ 	.short	(.L_51 - .L_50)
.L_50:
        /*000c*/ 	.word	0x00000000
        /*0010*/ 	.short	0x0002
        /*0012*/ 	.short	0x0010
        /*0014*/ 	.byte	0x00, 0xf0, 0x11, 0x00


	//----- nvinfo : EIATTR_KPARAM_INFO
	.align		4
.L_51:
        /*0018*/ 	.byte	0x04, 0x17
        /*001a*/ 	.short	(.L_53 - .L_52)
.L_52:
        /*001c*/ 	.word	0x00000000
        /*0020*/ 	.short	0x0001
        /*0022*/ 	.short	0x0008
        /*0024*/ 	.byte	0x00, 0xf5, 0x21, 0x00


	//----- nvinfo : EIATTR_KPARAM_INFO
	.align		4
.L_53:
        /*0028*/ 	.byte	0x04, 0x17
        /*002a*/ 	.short	(.L_55 - .L_54)
.L_54:
        /*002c*/ 	.word	0x00000000
        /*0030*/ 	.short	0x0000
        /*0032*/ 	.short	0x0000
        /*0034*/ 	.byte	0x00, 0xf5, 0x21, 0x00


	//----- nvinfo : EIATTR_SPARSE_MMA_MASK
	.align		4
.L_55:
        /*0038*/ 	.byte	0x03, 0x50
        /*003a*/ 	.short	0x0000


	//----- nvinfo : EIATTR_MAXREG_COUNT
	.align		4
        /*003c*/ 	.byte	0x03, 0x1b
        /*003e*/ 	.short	0x00ff


	//----- nvinfo : EIATTR_NUM_BARRIERS
	.align		4
        /*0040*/ 	.byte	0x02, 0x4c
        /*0042*/ 	.byte	0x01
	.zero		1


	//----- nvinfo : EIATTR_MERCURY_ISA_VERSION
	.align		4
        /*0044*/ 	.byte	0x03, 0x5f
        /*0046*/ 	.short	0x0101


	//----- nvinfo : EIATTR_VRC_CTA_INIT_COUNT
	.align		4
        /*0048*/ 	.byte	0x02, 0x4a
	.zero		1
	.zero		1


	//----- nvinfo : EIATTR_EXIT_INSTR_OFFSETS
	.align		4
        /*004c*/ 	.byte	0x04, 0x1c
        /*004e*/ 	.short	(.L_57 - .L_56)


	//   ....[0]....
.L_56:
        /*0050*/ 	.word	0x000006b0


	//----- nvinfo : EIATTR_CRS_STACK_SIZE
	.align		4
.L_57:
        /*0054*/ 	.byte	0x04, 0x1e
        /*0056*/ 	.short	(.L_59 - .L_58)
.L_58:
        /*0058*/ 	.word	0x00000000


	//----- nvinfo : EIATTR_CBANK_PARAM_SIZE
	.align		4
.L_59:
        /*005c*/ 	.byte	0x03, 0x19
        /*005e*/ 	.short	0x0014


	//----- nvinfo : EIATTR_PARAM_CBANK
	.align		4
        /*0060*/ 	.byte	0x04, 0x0a
        /*0062*/ 	.short	(.L_61 - .L_60)
	.align		4
.L_60:
        /*0064*/ 	.word	index@(.nv.constant0._Z15prefixsum_naivePfS_i)
        /*0068*/ 	.short	0x0380
        /*006a*/ 	.short	0x0014


	//----- nvinfo : EIATTR_SW_WAR
	.align		4
.L_61:
        /*006c*/ 	.byte	0x04, 0x36
        /*006e*/ 	.short	(.L_63 - .L_62)
.L_62:
        /*0070*/ 	.word	0x00000008
.L_63:


//--------------------- .nv.callgraph             --------------------------
	.section	.nv.callgraph,"",@"SHT_CUDA_CALLGRAPH"
	.align	4
	.sectionentsize	8
	.align		4
        /*0000*/ 	.word	0x00000000
	.align		4
        /*0004*/ 	.word	0xffffffff
	.align		4
        /*0008*/ 	.word	0x00000000
	.align		4
        /*000c*/ 	.word	0xfffffffe
	.align		4
        /*0010*/ 	.word	0x00000000
	.align		4
        /*0014*/ 	.word	0xfffffffd
	.align		4
        /*0018*/ 	.word	0x00000000
	.align		4
        /*001c*/ 	.word	0xfffffffc


//--------------------- .text._Z14prefixsum_warpPfS_i --------------------------
	.section	.text._Z14prefixsum_warpPfS_i,"ax",@progbits
	.align	128
        .global         _Z14prefixsum_warpPfS_i
        .type           _Z14prefixsum_warpPfS_i,@function
        .size           _Z14prefixsum_warpPfS_i,(.L_x_13 - _Z14prefixsum_warpPfS_i)
        .other          _Z14prefixsum_warpPfS_i,@"STO_CUDA_ENTRY STV_DEFAULT"
_Z14prefixsum_warpPfS_i:
.text._Z14prefixsum_warpPfS_i:
[----:B------:R-:W-:Y:S01]  /*0000*/  LDC R1, c[0x0][0x37c] ;  /* 0x0000df00ff017b82 */ /* 0x000fe20000000800 */
[----:B------:R-:W0:Y:S07]  /*0010*/  S2R R2, SR_TID.X ;  /* 0x0000000000027919 */ /* 0x000e2e0000002100 */
[----:B------:R-:W1:Y:S01]  /*0020*/  LDC.64 R4, c[0x0][0x380] ;  /* 0x0000e000ff047b82 */ /* 0x000e620000000a00 */
[----:B------:R-:W0:Y:S01]  /*0030*/  LDCU UR4, c[0x0][0x360] ;  /* 0x00006c00ff0477ac */ /* 0x000e220008000800 */
[----:B------:R-:W0:Y:S01]  /*0040*/  S2R R3, SR_CTAID.X ;  /* 0x0000000000037919 */ /* 0x000e220000002500 */
[----:B------:R-:W2:Y:S01]  /*0050*/  LDCU.64 UR8, c[0x0][0x358] ;  /* 0x00006b00ff0877ac */ /* 0x000ea20008000a00 */
[----:B0-----:R-:W-:-:S04]  /*0060*/  IMAD R0, R3, UR4, R2 ;  /* 0x0000000403007c24 */ /* 0x001fc8000f8e0202 */
[----:B-1----:R-:W-:-:S06]  /*0070*/  IMAD.WIDE R4, R0, 0x4, R4 ;  /* 0x0000000400047825 */ /* 0x002fcc00078e0204 */
[----:B--2---:R0:W2:Y:S01]  /*0080*/  LDG.E R4, desc[UR8][R4.64] ;  /* 0x0000000804047981 */ /* 0x0040a2000c1e1900 */
[----:B------:R-:W1:Y:S01]  /*0090*/  S2UR UR5, SR_CgaCtaId ;  /* 0x00000000000579c3 */ /* 0x000e620000008800 */
[----:B------:R-:W-:Y:S01]  /*00a0*/  UMOV UR4, 0x400 ;  /* 0x0000040000047882 */ /* 0x000fe20000000000 */
[C---:B------:R-:W-:Y:S01]  /*00b0*/  LOP3.LUT R9, R2.reuse, 0x1f, RZ, 0xc0, !PT ;  /* 0x0000001f02097812 */ /* 0x040fe200078ec0ff */
[----:B------:R-:W-:Y:S01]  /*00c0*/  BSSY.RECONVERGENT B0, `(.L_x_0) ;  /* 0x0000044000007945 */ /* 0x000fe20003800200 */
[C---:B------:R-:W-:Y:S02]  /*00d0*/  ISETP.GT.U32.AND P1, PT, R2.reuse, 0x1f, PT ;  /* 0x0000001f0200780c */ /* 0x040fe40003f24070 */
[----:B------:R-:W-:Y:S02]  /*00e0*/  ISETP.NE.AND P0, PT, R9, 0x1f, PT ;  /* 0x0000001f0900780c */ /* 0x000fe40003f05270 */
[----:B0-----:R-:W-:Y:S01]  /*00f0*/  LEA R5, R2, -R9, 0x1 ;  /* 0x8000000902057211 */ /* 0x001fe200078e08ff */
[----:B-1----:R-:W-:-:S02]  /*0100*/  ULEA UR6, UR5, UR4, 0x18 ;  /* 0x0000000405067291 */ /* 0x002fc4000f8ec0ff */
[----:B------:R-:W-:-:S04]  /*0110*/  UIADD3 UR4, UPT, UPT, UR4, 0x1000, URZ ;  /* 0x0000100004047890 */ /* 0x000fc8000fffe0ff */
[----:B------:R-:W-:Y:S01]  /*0120*/  LEA R7, R2, UR6, 0x2 ;  /* 0x0000000602077c11 */ /* 0x000fe2000f8e10ff */
[----:B------:R-:W-:-:S06]  /*0130*/  ULEA UR4, UR5, UR4, 0x18 ;  /* 0x0000000405047291 */ /* 0x000fcc000f8ec0ff */
[----:B------:R-:W-:Y:S01]  /*0140*/  LEA R6, R5, UR4, 0x2 ;  /* 0x0000000405067c11 */ /* 0x000fe2000f8e10ff */
[----:B--2---:R-:W-:Y:S01]  /*0150*/  STS [R7], R4 ;  /* 0x0000000407007388 */ /* 0x004fe20000000800 */
[----:B------:R-:W-:Y:S06]  /*0160*/  BAR.SYNC.DEFER_BLOCKING 0x0 ;  /* 0x0000000000007b1d */ /* 0x000fec0000010000 */
[----:B------:R-:W0:Y:S04]  /*0170*/  LDS R3, [R7] ;  /* 0x0000000007037984 */ /* 0x000e280000000800 */
[----:B------:R-:W-:Y:S04]  /*0180*/  STS [R6], RZ ;  /* 0x000000ff06007388 */ /* 0x000fe80000000800 */
[----:B0-----:R-:W-:Y:S04]  /*0190*/  STS [R6+0x80], R3 ;  /* 0x0000800306007388 */ /* 0x001fe80000000800 */
[----:B------:R-:W-:Y:S04]  /*01a0*/  LDS R5, [R6+0x7c] ;  /* 0x00007c0006057984 */ /* 0x000fe80000000800 */
[----:B------:R-:W0:Y:S02]  /*01b0*/  LDS R4, [R6+0x80] ;  /* 0x0000800006047984 */ /* 0x000e240000000800 */
[----:B0-----:R-:W-:-:S05]  /*01c0*/  FADD R5, R5, R4 ;  /* 0x0000000405057221 */ /* 0x001fca0000000000 */
[----:B------:R-:W-:Y:S04]  /*01d0*/  STS [R6+0x80], R5 ;  /* 0x0000800506007388 */ /* 0x000fe80000000800 */
        /* <DEDUP_REMOVED lines=14> */
[----:B0-----:R-:W-:Y:S01]  /*02c0*/  FADD R5, R4, R5 ;  /* 0x0000000504057221 */ /* 0x001fe20000000000 */
[----:B------:R-:W-:-:S04]  /*02d0*/  SHF.R.U32.HI R4, RZ, 0x3, R2 ;  /* 0x00000003ff047819 */ /* 0x000fc80000011602 */
[----:B------:R-:W-:Y:S01]  /*02e0*/  STS [R6+0x80], R5 ;  /* 0x0000800506007388 */ /* 0x000fe20000000800 */
[----:B------:R-:W-:-:S03]  /*02f0*/  LOP3.LUT R8, R4, 0x7c, RZ, 0xc0, !PT ;  /* 0x0000007c04087812 */ /* 0x000fc600078ec0ff */
[----:B------:R-:W0:Y:S01]  /*0300*/  LDS R7, [R6+0x80] ;  /* 0x0000800006077984 */ /* 0x000e220000000800 */
[----:B------:R-:W-:Y:S06]  /*0310*/  BAR.SYNC.DEFER_BLOCKING 0x0 ;  /* 0x0000000000007b1d */ /* 0x000fec0000010000 */
[----:B0-----:R0:W-:Y:S02]  /*0320*/  @!P0 STS [R8+UR4], R7 ;  /* 0x0000000708008988 */ /* 0x0011e40008000804 */
[----:B------:R-:W-:Y:S06]  /*0330*/  BAR.SYNC.DEFER_BLOCKING 0x0 ;  /* 0x0000000000007b1d */ /* 0x000fec0000010000 */
[----:B------:R-:W-:Y:S05]  /*0340*/  @P1 BRA `(.L_x_1) ;  /* 0x00000000006c1947 */ /* 0x000fea0003800000 */
[----:B------:R-:W-:-:S05]  /*0350*/  LEA R2, R2, UR4, 0x2 ;  /* 0x0000000402027c11 */ /* 0x000fca000f8e10ff */
[----:B------:R-:W1:Y:S04]  /*0360*/  LDS R5, [R2] ;  /* 0x0000000002057984 */ /* 0x000e680000000800 */
[----:B------:R-:W-:Y:S04]  /*0370*/  STS [R2], RZ ;  /* 0x000000ff02007388 */ /* 0x000fe80000000800 */
[----:B-1----:R-:W-:Y:S04]  /*0380*/  STS [R2+0x80], R5 ;  /* 0x0000800502007388 */ /* 0x002fe80000000800 */
[----:B------:R-:W-:Y:S04]  /*0390*/  LDS R4, [R2+0x7c] ;  /* 0x00007c0002047984 */ /* 0x000fe80000000800 */
[----:B------:R-:W1:Y:S02]  /*03a0*/  LDS R9, [R2+0x80] ;  /* 0x0000800002097984 */ /* 0x000e640000000800 */
[----:B-1----:R-:W-:-:S05]  /*03b0*/  FADD R9, R4, R9 ;  /* 0x0000000904097221 */ /* 0x002fca0000000000 */
[----:B------:R-:W-:Y:S04]  /*03c0*/  STS [R2+0x80], R9 ;  /* 0x0000800902007388 */ /* 0x000fe80000000800 */
        /* <DEDUP_REMOVED lines=16> */
[----:B------:R-:W1:Y:S02]  /*04d0*/  LDS R4, [R2+0x80] ;  /* 0x0000800002047984 */ /* 0x000e640000000800 */
[----:B-1----:R-:W-:-:S05]  /*04e0*/  FADD R5, -R5, R4 ;  /* 0x0000000405057221 */ /* 0x002fca0000000100 */
[----:B------:R1:W-:Y:S02]  /*04f0*/  STS [R2], R5 ;  /* 0x0000000502007388 */ /* 0x0003e40000000800 */
.L_x_1:
[----:B------:R-:W-:Y:S05]  /*0500*/  BSYNC.RECONVERGENT B0 ;  /* 0x0000000000007941 */ /* 0x000fea0003800200 */
.L_x_0:
[----:B------:R-:W-:Y:S08]  /*0510*/  BAR.SYNC.DEFER_BLOCKING 0x0 ;  /* 0x0000000000007b1d */ /* 0x000ff00000010000 */
[----:B-1----:R-:W1:Y:S01]  /*0520*/  LDC.64 R4, c[0x0][0x388] ;  /* 0x0000e200ff047b82 */ /* 0x002e620000000a00 */
[----:B0-----:R-:W0:Y:S01]  /*0530*/  LDS R8, [R8+UR4] ;  /* 0x0000000408087984 */ /* 0x001e220008000800 */
[----:B-1----:R-:W-:-:S04]  /*0540*/  IMAD.WIDE R4, R0, 0x4, R4 ;  /* 0x0000000400047825 */ /* 0x002fc800078e0204 */
[----:B0-----:R-:W-:-:S04]  /*0550*/  FADD R2, R7, R8 ;  /* 0x0000000807027221 */ /* 0x001fc80000000000 */
[----:B------:R-:W-:-:S05]  /*0560*/  FADD R3, -R3, R2 ;  /* 0x0000000203037221 */ /* 0x000fca0000000100 */
[----:B------:R-:W-:Y:S01]  /*0570*/  STG.E desc[UR8][R4.64], R3 ;  /* 0x0000000304007986 */ /* 0x000fe2000c101908 */
[----:B------:R-:W-:Y:S05]  /*0580*/  EXIT ;  /* 0x000000000000794d */ /* 0x000fea0003800000 */
.L_x_2:
[----:B------:R-:W-:-:S00]  /*0590*/  BRA `(.L_x_2) ;  /* 0xfffffffc00fc7947 */ /* 0x000fc0000383ffff */
[----:B------:R-:W-:-:S00]  /*05a0*/  NOP ;  /* 0x0000000000007918 */ /* 0x000fc00000000000 */
        /* <DEDUP_REMOVED lines=13> */
.L_x_13:


//--------------------- .text._Z18prefixsum_naive_smPfS_i --------------------------
	.section	.text._Z18prefixsum_naive_smPfS_i,"ax",@progbits
	.align	128
        .global         _Z18prefixsum_naive_smPfS_i
        .type           _Z18prefixsum_naive_smPfS_i,@function
        .size           _Z18prefixsum_naive_smPfS_i,(.L_x_14 - _Z18prefixsum_naive_smPfS_i)
        .other          _Z18prefixsum_naive_smPfS_i,@"STO_CUDA_ENTRY STV_DEFAULT"
_Z18prefixsum_naive_smPfS_i:
.text._Z18prefixsum_naive_smPfS_i:
[----:B------:R-:W-:Y:S01]  /*0000*/  LDC R1, c[0x0][0x37c] ;  /* 0x0000df00ff017b82 */ /* 0x000fe20000000800 */
[----:B------:R-:W0:Y:S07]  /*0010*/  S2R R3, SR_CTAID.X ;  /* 0x0000000000037919 */ /* 0x000e2e0000002500 */
[----:B------:R-:W1:Y:S01]  /*0020*/  LDC.64 R6, c[0x0][0x380] ;  /* 0x0000e000ff067b82 */ /* 0x000e620000000a00 */
[----:B------:R-:W0:Y:S01]  /*0030*/  LDCU UR4, c[0x0][0x360] ;  /* 0x00006c00ff0477ac */ /* 0x000e220008000800 */
[----:B------:R-:W0:Y:S01]  /*0040*/  S2R R2, SR_TID.X ;  /* 0x0000000000027919 */ /* 0x000e220000002100 */
[----:B------:R-:W2:Y:S01]  /*0050*/  LDCU.64 UR6, c[0x0][0x358] ;  /* 0x00006b00ff0677ac */ /* 0x000ea20008000a00 */
[----:B0-----:R-:W-:-:S04]  /*0060*/  IMAD R0, R3, UR4, R2 ;  /* 0x0000000403007c24 */ /* 0x001fc8000f8e0202 */
[----:B-1----:R-:W-:-:S06]  /*0070*/  IMAD.WIDE R6, R0, 0x4, R6 ;  /* 0x0000000400067825 */ /* 0x002fcc00078e0206 */
[----:B--2---:R-:W2:Y:S01]  /*0080*/  LDG.E R6, desc[UR6][R6.64] ;  /* 0x0000000606067981 */ /* 0x004ea2000c1e1900 */
[----:B------:R-:W0:Y:S01]  /*0090*/  S2UR UR5, SR_CgaCtaId ;  /* 0x00000000000579c3 */ /* 0x000e220000008800 */
[----:B------:R-:W-:Y:S01]  /*00a0*/  UMOV UR4, 0x400 ;  /* 0x0000040000047882 */ /* 0x000fe20000000000 */
[C---:B------:R-:W-:Y:S02]  /*00b0*/  LOP3.LUT P0, R4, R2.reuse, 0x1, RZ, 0xc0, !PT ;  /* 0x0000000102047812 */ /* 0x040fe4000780c0ff */
[----:B------:R-:W-:-:S04]  /*00c0*/  LOP3.LUT R5, R2, 0x3, RZ, 0xc0, !PT ;  /* 0x0000000302057812 */ /* 0x000fc800078ec0ff */
[----:B------:R-:W-:Y:S01]  /*00d0*/  ISETP.NE.AND P1, PT, R5, 0x3, PT ;  /* 0x000000030500780c */ /* 0x000fe20003f25270 */
[----:B0-----:R-:W-:-:S06]  /*00e0*/  ULEA UR4, UR5, UR4, 0x18 ;  /* 0x0000000405047291 */ /* 0x001fcc000f8ec0ff */
[----:B------:R-:W-:-:S05]  /*00f0*/  LEA R3, R2, UR4, 0x2 ;  /* 0x0000000402037c11 */ /* 0x000fca000f8e10ff */
[----:B--2---:R0:W-:Y:S01]  /*0100*/  STS [R3], R6 ;  /* 0x0000000603007388 */ /* 0x0041e20000000800 */
[----:B------:R-:W-:Y:S01]  /*0110*/  BAR.SYNC.DEFER_BLOCKING 0x0 ;  /* 0x0000000000007b1d */ /* 0x000fe20000010000 */
[----:B0-----:R-:W-:-:S05]  /*0120*/  LOP3.LUT R6, R2, 0x7, RZ, 0xc0, !PT ;  /* 0x0000000702067812 */ /* 0x001fca00078ec0ff */
[----:B------:R-:W-:Y:S04]  /*0130*/  @P0 LDS R8, [R3+-0x4] ;  /* 0xfffffc0003080984 */ /* 0x000fe80000000800 */
[----:B------:R-:W0:Y:S02]  /*0140*/  @P0 LDS R9, [R3] ;  /* 0x0000000003090984 */ /* 0x000e240000000800 */
[----:B0-----:R-:W-:Y:S01]  /*0150*/  @P0 FADD R8, R8, R9 ;  /* 0x0000000908080221 */ /* 0x001fe20000000000 */
[----:B------:R-:W-:-:S04]  /*0160*/  LOP3.LUT R9, R2, 0x1f, RZ, 0xc0, !PT ;  /* 0x0000001f02097812 */ /* 0x000fc800078ec0ff */
[----:B------:R0:W-:Y:S01]  /*0170*/  @P0 STS [R3], R8 ;  /* 0x0000000803000388 */ /* 0x0001e20000000800 */
[----:B------:R-:W-:Y:S01]  /*0180*/  BAR.SYNC.DEFER_BLOCKING 0x0 ;  /* 0x0000000000007b1d */ /* 0x000fe20000010000 */
[----:B------:R-:W-:Y:S02]  /*0190*/  ISETP.NE.AND P0, PT, R6, 0x7, PT ;  /* 0x000000070600780c */ /* 0x000fe40003f05270 */
[----:B------:R-:W-:Y:S02]  /*01a0*/  ISETP.NE.AND P2, PT, R9, 0x1f, PT ;  /* 0x0000001f0900780c */ /* 0x000fe40003f45270 */
[C---:B------:R-:W-:Y:S02]  /*01b0*/  LOP3.LUT R9, R2.reuse, 0xff, RZ, 0xc0, !PT ;  /* 0x000000ff02097812 */ /* 0x040fe400078ec0ff */
[----:B0-----:R-:W-:Y:S02]  /*01c0*/  LOP3.LUT R8, R2, 0xf, RZ, 0xc0, !PT ;  /* 0x0000000f02087812 */ /* 0x001fe400078ec0ff */
[----:B------:R-:W-:-:S02]  /*01d0*/  ISETP.NE.AND P5, PT, R9, 0xff, PT ;  /* 0x000000ff0900780c */ /* 0x000fc40003fa5270 */
[----:B------:R-:W-:Y:S01]  /*01e0*/  P2R R11, PR, RZ, 0x1 ;  /* 0x00000001ff0b7803 */ /* 0x000fe20000000000 */
[----:B------:R-:W-:Y:S04]  /*01f0*/  @!P1 LDS R7, [R3+-0x8] ;  /* 0xfffff80003079984 */ /* 0x000fe80000000800 */
[----:B------:R-:W0:Y:S02]  /*0200*/  @!P1 LDS R10, [R3] ;  /* 0x00000000030a9984 */ /* 0x000e240000000800 */
[----:B0-----:R-:W-:-:S05]  /*0210*/  @!P1 FADD R10, R7, R10 ;  /* 0x0000000a070a9221 */ /* 0x001fca0000000000 */
[----:B------:R-:W-:Y:S01]  /*0220*/  @!P1 STS [R3], R10 ;  /* 0x0000000a03009388 */ /* 0x000fe20000000800 */
[----:B------:R-:W-:Y:S01]  /*0230*/  BAR.SYNC.DEFER_BLOCKING 0x0 ;  /* 0x0000000000007b1d */ /* 0x000fe20000010000 */
[----:B------:R-:W-:-:S05]  /*0240*/  ISETP.NE.AND P1, PT, R8, 0xf, PT ;  /* 0x0000000f0800780c */ /* 0x000fca0003f25270 */
[----:B------:R-:W-:Y:S04]  /*0250*/  @!P0 LDS R6, [R3+-0x10] ;  /* 0xfffff00003068984 */ /* 0x000fe80000000800 */
[----:B------:R-:W0:Y:S02]  /*0260*/  @!P0 LDS R7, [R3] ;  /* 0x0000000003078984 */ /* 0x000e240000000800 */
[----:B0-----:R-:W-:-:S05]  /*0270*/  @!P0 FADD R6, R6, R7 ;  /* 0x0000000706068221 */ /* 0x001fca0000000000 */
[----:B------:R0:W-:Y:S01]  /*0280*/  @!P0 STS [R3], R6 ;  /* 0x0000000603008388 */ /* 0x0001e20000000800 */
[----:B------:R-:W-:Y:S01]  /*0290*/  BAR.SYNC.DEFER_BLOCKING 0x0 ;  /* 0x0000000000007b1d */ /* 0x000fe20000010000 */
[C---:B------:R-:W-:Y:S02]  /*02a0*/  ISETP.NE.AND P0, PT, R2.reuse, 0x3ff, PT ;  /* 0x000003ff0200780c */ /* 0x040fe40003f05270 */
[----:B0-----:R-:W-:-:S04]  /*02b0*/  LOP3.LUT R6, R2, 0x3f, RZ, 0xc0, !PT ;  /* 0x0000003f02067812 */ /* 0x001fc800078ec0ff */
[----:B------:R-:W-:Y:S01]  /*02c0*/  ISETP.NE.AND P3, PT, R6, 0x3f, PT ;  /* 0x0000003f0600780c */ /* 0x000fe20003f65270 */
[----:B------:R-:W-:Y:S04]  /*02d0*/  @!P1 LDS R7, [R3+-0x20] ;  /* 0xffffe00003079984 */ /* 0x000fe80000000800 */
[----:B------:R-:W0:Y:S02]  /*02e0*/  @!P1 LDS R8, [R3] ;  /* 0x0000000003089984 */ /* 0x000e240000000800 */
[----:B0-----:R-:W-:-:S05]  /*02f0*/  @!P1 FADD R8, R7, R8 ;  /* 0x0000000807089221 */ /* 0x001fca0000000000 */
[----:B------:R0:W-:Y:S01]  /*0300*/  @!P1 STS [R3], R8 ;  /* 0x0000000803009388 */ /* 0x0001e20000000800 */
[----:B------:R-:W-:Y:S01]  /*0310*/  BAR.SYNC.DEFER_BLOCKING 0x0 ;  /* 0x0000000000007b1d */ /* 0x000fe20000010000 */
[----:B0-----:R-:W-:-:S04]  /*0320*/  LOP3.LUT R8, R2, 0x7f, RZ, 0xc0, !PT ;  /* 0x0000007f02087812 */ /* 0x001fc800078ec0ff */
[----:B------:R-:W-:Y:S01]  /*0330*/  ISETP.NE.AND P4, PT, R8, 0x7f, PT ;  /* 0x0000007f0800780c */ /* 0x000fe20003f85270 */
[----:B------:R-:W-:Y:S04]  /*0340*/  @!P2 LDS R7, [R3+-0x40] ;  /* 0xffffc0000307a984 */ /* 0x000fe80000000800 */
[----:B------:R-:W0:Y:S02]  /*0350*/  @!P2 LDS R10, [R3] ;  /* 0x00000000030aa984 */ /* 0x000e240000000800 */
[----:B0-----:R-:W-:-:S05]  /*0360*/  @!P2 FADD R10, R7, R10 ;  /* 0x0000000a070aa221 */ /* 0x001fca0000000000 */
[----:B------:R-:W-:Y:S01]  /*0370*/  @!P2 STS [R3], R10 ;  /* 0x0000000a0300a388 */ /* 0x000fe20000000800 */
[----:B------:R-:W-:Y:S06]  /*0380*/  BAR.SYNC.DEFER_BLOCKING 0x0 ;  /* 0x0000000000007b1d */ /* 0x000fec0000010000 */
        /* <DEDUP_REMOVED lines=22> */
[----:B------:R-:W-:Y:S04]  /*04f0*/  @!P0 LDS R2, [UR4+0x7fc] ;  /* 0x0007fc04ff028984 */ /* 0x000fe80008000800 */
[----:B------:R-:W0:Y:S02]  /*0500*/  @!P0 LDS R7, [R3] ;  /* 0x0000000003078984 */ /* 0x000e240000000800 */
[----:B0-----:R-:W-:-:S05]  /*0510*/  @!P0 FADD R2, R2, R7 ;  /* 0x0000000702028221 */ /* 0x001fca0000000000 */
[----:B------:R-:W-:Y:S01]  /*0520*/  @!P0 STS [R3], R2 ;  /* 0x0000000203008388 */ /* 0x000fe20000000800 */
[----:B------:R-:W-:Y:S06]  /*0530*/  BAR.SYNC.DEFER_BLOCKING 0x0 ;  /* 0x0000000000007b1d */ /* 0x000fec0000010000 */
[----:B------:R-:W-:Y:S02]  /*0540*/  @!P0 STS [UR4+0xffc], RZ ;  /* 0x000ffcffff008988 */ /* 0x000fe40008000804 */
[----:B------:R-:W-:Y:S06]  /*0550*/  BAR.SYNC.DEFER_BLOCKING 0x0 ;  /* 0x0000000000007b1d */ /* 0x000fec0000010000 */
[----:B------:R-:W-:Y:S04]  /*0560*/  @!P0 LDS R7, [UR4+0x7fc] ;  /* 0x0007fc04ff078984 */ /* 0x000fe80008000800 */
[----:B------:R-:W0:Y:S02]  /*0570*/  @!P0 LDS R6, [R3] ;  /* 0x0000000003068984 */ /* 0x000e240000000800 */
[----:B0-----:R-:W-:-:S02]  /*0580*/  @!P0 FADD R8, R7, R6 ;  /* 0x0000000607088221 */ /* 0x001fc40000000000 */
[----:B------:R-:W-:Y:S04]  /*0590*/  @!P0 STS [UR4+0x7fc], R6 ;  /* 0x0007fc06ff008988 */ /* 0x000fe80008000804 */
[----:B------:R-:W-:Y:S01]  /*05a0*/  @!P0 STS [R3], R8 ;  /* 0x0000000803008388 */ /* 0x000fe20000000800 */
[----:B------:R-:W-:Y:S01]  /*05b0*/  BAR.SYNC.DEFER_BLOCKING 0x0 ;  /* 0x0000000000007b1d */ /* 0x000fe20000010000 */
[----:B------:R-:W-:-:S05]  /*05c0*/  ISETP.NE.AND P0, PT, R11, RZ, PT ;  /* 0x000000ff0b00720c */ /* 0x000fca0003f05270 */
[----:B------:R-:W-:Y:S04]  /*05d0*/  @!P6 LDS R7, [R3+-0x400] ;  /* 0xfffc00000307e984 */ /* 0x000fe80000000800 */
[----:B------:R-:W0:Y:S02]  /*05e0*/  @!P6 LDS R2, [R3] ;  /* 0x000000000302e984 */ /* 0x000e240000000800 */
[----:B0-----:R-:W-:Y:S02]  /*05f0*/  @!P6 FADD R10, R7, R2 ;  /* 0x00000002070ae221 */ /* 0x001fe40000000000 */
[----:B------:R-:W-:Y:S04]  /*0600*/  @!P6 STS [R3+-0x400], R2 ;  /* 0xfffc00020300e388 */ /* 0x000fe80000000800 */
[----:B------:R-:W-:Y:S01]  /*0610*/  @!P6 STS [R3], R10 ;  /* 0x0000000a0300e388 */ /* 0x000fe20000000800 */
[----:B------:R-:W-:Y:S01]  /*0620*/  BAR.SYNC.DEFER_BLOCKING 0x0 ;  /* 0x0000000000007b1d */ /* 0x000fe20000010000 */
[----:B------:R-:W-:-:S05]  /*0630*/  ISETP.NE.AND P6, PT, R5, 0x3, PT ;  /* 0x000000030500780c */ /* 0x000fca0003fc5270 */
[----:B------:R-:W-:Y:S04]  /*0640*/  @!P5 LDS R7, [R3+-0x200] ;  /* 0xfffe00000307d984 */ /* 0x000fe80000000800 */
[----:B------:R-:W0:Y:S02]  /*0650*/  @!P5 LDS R12, [R3] ;  /* 0x00000000030cd984 */ /* 0x000e240000000800 */
[----:B0-----:R-:W-:Y:S02]  /*0660*/  @!P5 FADD R6, R7, R12 ;  /* 0x0000000c0706d221 */ /* 0x001fe40000000000 */
[----:B------:R-:W-:Y:S04]  /*0670*/  @!P5 STS [R3+-0x200], R12 ;  /* 0xfffe000c0300d388 */ /* 0x000fe80000000800 */
[----:B------:R-:W-:Y:S01]  /*0680*/  @!P5 STS [R3], R6 ;  /* 0x000000060300d388 */ /* 0x000fe20000000800 */
[----:B------:R-:W-:Y:S06]  /*0690*/  BAR.SYNC.DEFER_BLOCKING 0x0 ;  /* 0x0000000000007b1d */ /* 0x000fec0000010000 */
[----:B------:R-:W-:Y:S04]  /*06a0*/  @!P4 LDS R7, [R3+-0x100] ;  /* 0xffff00000307c984 */ /* 0x000fe80000000800 */
[----:B------:R-:W0:Y:S02]  /*06b0*/  @!P4 LDS R8, [R3] ;  /* 0x000000000308c984 */ /* 0x000e240000000800 */
[----:B0-----:R-:W-:-:S02]  /*06c0*/  @!P4 FADD R2, R7, R8 ;  /* 0x000000080702c221 */ /* 0x001fc40000000000 */
        /* <DEDUP_REMOVED lines=33> */
[----:B------:R-:W-:Y:S06]  /*08e0*/  BAR.SYNC.DEFER_BLOCKING 0x0 ;  /* 0x0000000000007b1d */ /* 0x000fec0000010000 */
[----:B------:R-:W-:Y:S04]  /*08f0*/  @P0 LDS R4, [R3+-0x4] ;  /* 0xfffffc0003040984 */ /* 0x000fe80000000800 */
[----:B------:R-:W0:Y:S02]  /*0900*/  @P0 LDS R7, [R3] ;  /* 0x0000000003070984 */ /* 0x000e240000000800 */
[----:B0-----:R-:W-:-:S02]  /*0910*/  @P0 FADD R8, R4, R7 ;  /* 0x0000000704080221 */ /* 0x001fc40000000000 */
[----:B------:R-:W-:Y:S01]  /*0920*/  @P0 STS [R3+-0x4], R7 ;  /* 0xfffffc0703000388 */ /* 0x000fe20000000800 */
[----:B------:R-:W0:Y:S03]  /*0930*/  LDC.64 R4, c[0x0][0x388] ;  /* 0x0000e200ff047b82 */ /* 0x000e260000000a00 */
[----:B------:R-:W-:Y:S05]  /*0940*/  @P0 STS [R3], R8 ;  /* 0x0000000803000388 */ /* 0x000fea0000000800 */
[----:B------:R-:W-:Y:S01]  /*0950*/  BAR.SYNC.DEFER_BLOCKING 0x0 ;  /* 0x0000000000007b1d */ /* 0x000fe20000010000 */
[----:B0-----:R-:W-:-:S05]  /*0960*/  IMAD.WIDE R4, R0, 0x4, R4 ;  /* 0x0000000400047825 */ /* 0x001fca00078e0204 */
[----:B------:R-:W0:Y:S04]  /*0970*/  LDS R9, [R3] ;  /* 0x0000000003097984 */ /* 0x000e280000000800 */
[----:B0-----:R-:W-:Y:S01]  /*0980*/  STG.E desc[UR6][R4.64], R9 ;  /* 0x0000000904007986 */ /* 0x001fe2000c101906 */
[----:B------:R-:W-:Y:S05]  /*0990*/  EXIT ;  /* 0x000000000000794d */ /* 0x000fea0003800000 */
.L_x_3:
        /* <DEDUP_REMOVED lines=14> */
.L_x_14:


//--------------------- .text._Z15prefixsum_naivePfS_i --------------------------
	.section	.text._Z15prefixsum_naivePfS_i,"ax",@progbits
	.align	128
        .global         _Z15prefixsum_naivePfS_i
        .type           _Z15prefixsum_naivePfS_i,@function
        .size           _Z15prefixsum_naivePfS_i,(.L_x_15 - _Z15prefixsum_naivePfS_i)
        .other          _Z15prefixsum_naivePfS_i,@"STO_CUDA_ENTRY STV_DEFAULT"
_Z15prefixsum_naivePfS_i:
.text._Z15prefixsum_naivePfS_i:
[----:B------:R-:W-:Y:S01]  /*0000*/  LDC R1, c[0x0][0x37c] ;  /* 0x0000df00ff017b82 */ /* 0x000fe20000000800 */
[----:B------:R-:W0:Y:S01]  /*0010*/  S2R R0, SR_CTAID.X ;  /* 0x0000000000007919 */ /* 0x000e220000002500 */
[----:B------:R-:W1:Y:S06]  /*0020*/  LDCU UR4, c[0x0][0x390] ;  /* 0x00007200ff0477ac */ /* 0x000e6c0008000800 */
[----:B------:R-:W2:Y:S01]  /*0030*/  LDC.64 R2, c[0x0][0x380] ;  /* 0x0000e000ff027b82 */ /* 0x000ea20000000a00 */
[----:B------:R-:W0:Y:S01]  /*0040*/  S2R R5, SR_TID.X ;  /* 0x0000000000057919 */ /* 0x000e220000002100 */
[----:B------:R-:W0:Y:S01]  /*0050*/  LDCU UR5, c[0x0][0x360] ;  /* 0x00006c00ff0577ac */ /* 0x000e220008000800 */
[----:B------:R-:W3:Y:S01]  /*0060*/  LDCU UR8, c[0x0][0x390] ;  /* 0x00007200ff0877ac */ /* 0x000ee20008000800 */
[----:B------:R-:W4:Y:S01]  /*0070*/  LDCU.64 UR6, c[0x0][0x358] ;  /* 0x00006b00ff0677ac */ /* 0x000f220008000a00 */
[----:B-1----:R-:W-:Y:S01]  /*0080*/  UISETP.GE.AND UP0, UPT, UR4, 0x2, UPT ;  /* 0x000000020400788c */ /* 0x002fe2000bf06270 */
[----:B---3--:R-:W-:-:S02]  /*0090*/  IMAD.U32 R6, RZ, RZ, UR8 ;  /* 0x00000008ff067e24 */ /* 0x008fc4000f8e00ff */
[----:B0-----:R-:W-:-:S04]  /*00a0*/  IMAD R0, R0, UR5, R5 ;  /* 0x0000000500007c24 */ /* 0x001fc8000f8e0205 */
[----:B--2---:R-:W-:Y:S02]  /*00b0*/  IMAD.WIDE R2, R0, 0x4, R2 ;  /* 0x0000000400027825 */ /* 0x004fe400078e0202 */
[----:B----4-:R-:W-:Y:S05]  /*00c0*/  BRA.U !UP0, `(.L_x_4) ;  /* 0x0000000108a87547 */ /* 0x010fea000b800000 */
[----:B------:R-:W0:Y:S01]  /*00d0*/  LDC.64 R4, c[0x0][0x380] ;  /* 0x0000e000ff047b82 */ /* 0x000e220000000a00 */
[----:B------:R-:W-:Y:S01]  /*00e0*/  IABS R7, R0 ;  /* 0x0000000000077213 */ /* 0x000fe20000000000 */
[----:B------:R-:W-:Y:S01]  /*00f0*/  IMAD.MOV.U32 R9, RZ, RZ, 0x1 ;  /* 0x00000001ff097424 */ /* 0x000fe200078e00ff */
[----:B------:R-:W1:Y:S06]  /*0100*/  LDCU UR4, c[0x0][0x390] ;  /* 0x00007200ff0477ac */ /* 0x000e6c0008000800 */
.L_x_7:
[----:B------:R-:W-:Y:S01]  /*0110*/  SHF.L.U32 R8, R9, 0x1, RZ ;  /* 0x0000000109087819 */ /* 0x000fe200000006ff */
[----:B------:R-:W-:Y:S01]  /*0120*/  BSSY.RECONVERGENT B0, `(.L_x_5) ;  /* 0x0000020000007945 */ /* 0x000fe20003800200 */
[----:B------:R-:W-:Y:S02]  /*0130*/  ISETP.GE.AND P2, PT, R0, RZ, PT ;  /* 0x000000ff0000720c */ /* 0x000fe40003f46270 */
[-C--:B------:R-:W-:Y:S02]  /*0140*/  IABS R13, R8.reuse ;  /* 0x00000008000d7213 */ /* 0x080fe40000000000 */
[----:B------:R-:W-:Y:S02]  /*0150*/  IABS R16, R8 ;  /* 0x0000000800107213 */ /* 0x000fe40000000000 */
[----:B------:R-:W2:Y:S08]  /*0160*/  I2F.RP R12, R13 ;  /* 0x0000000d000c7306 */ /* 0x000eb00000209400 */
[----:B--2---:R-:W2:Y:S02]  /*0170*/  MUFU.RCP R12, R12 ;  /* 0x0000000c000c7308 */ /* 0x004ea40000001000 */
[----:B--2---:R-:W-:Y:S01]  /*0180*/  VIADD R10, R12, 0xffffffe ;  /* 0x0ffffffe0c0a7836 */ /* 0x004fe20000000000 */
[----:B------:R-:W-:-:S05]  /*0190*/  IABS R12, R0 ;  /* 0x00000000000c7213 */ /* 0x000fca0000000000 */
[----:B------:R2:W3:Y:S02]  /*01a0*/  F2I.FTZ.U32.TRUNC.NTZ R11, R10 ;  /* 0x0000000a000b7305 */ /* 0x0004e4000021f000 */
[----:B--2---:R-:W-:Y:S02]  /*01b0*/  HFMA2 R10, -RZ, RZ, 0, 0 ;  /* 0x00000000ff0a7431 */ /* 0x004fe400000001ff */
[----:B---3--:R-:W-:-:S04]  /*01c0*/  IMAD.MOV R14, RZ, RZ, -R11 ;  /* 0x000000ffff0e7224 */ /* 0x008fc800078e0a0b */
[----:B------:R-:W-:-:S04]  /*01d0*/  IMAD R15, R14, R13, RZ ;  /* 0x0000000d0e0f7224 */ /* 0x000fc800078e02ff */
[----:B------:R-:W-:-:S04]  /*01e0*/  IMAD.HI.U32 R14, R11, R15, R10 ;  /* 0x0000000f0b0e7227 */ /* 0x000fc800078e000a */
[----:B------:R-:W-:Y:S02]  /*01f0*/  IMAD.MOV R11, RZ, RZ, -R16 ;  /* 0x000000ffff0b7224 */ /* 0x000fe400078e0a10 */
[----:B------:R-:W-:-:S04]  /*0200*/  IMAD.HI.U32 R14, R14, R7, RZ ;  /* 0x000000070e0e7227 */ /* 0x000fc800078e00ff */
[----:B------:R-:W-:Y:S02]  /*0210*/  IMAD R14, R14, R11, R12 ;  /* 0x0000000b0e0e7224 */ /* 0x000fe400078e020c */
[----:B------:R-:W-:-:S03]  /*0220*/  VIADD R11, R8, 0xffffffff ;  /* 0xffffffff080b7836 */ /* 0x000fc60000000000 */
[----:B------:R-:W-:-:S13]  /*0230*/  ISETP.GT.U32.AND P0, PT, R13, R14, PT ;  /* 0x0000000e0d00720c */ /* 0x000fda0003f04070 */
[----:B------:R-:W-:Y:S01]  /*0240*/  @!P0 IMAD.IADD R14, R14, 0x1, -R13 ;  /* 0x000000010e0e8824 */ /* 0x000fe200078e0a0d */
[----:B------:R-:W-:-:S04]  /*0250*/  ISETP.NE.AND P0, PT, R8, RZ, PT ;  /* 0x000000ff0800720c */ /* 0x000fc80003f05270 */
[----:B------:R-:W-:-:S13]  /*0260*/  ISETP.GT.U32.AND P1, PT, R13, R14, PT ;  /* 0x0000000e0d00720c */ /* 0x000fda0003f24070 */
[----:B------:R-:W-:-:S05]  /*0270*/  @!P1 IADD3 R14, PT, PT, R14, -R13, RZ ;  /* 0x8000000d0e0e9210 */ /* 0x000fca0007ffe0ff */
[----:B------:R-:W-:Y:S01]  /*0280*/  @!P2 IMAD.MOV R14, RZ, RZ, -R14 ;  /* 0x000000ffff0ea224 */ /* 0x000fe200078e0a0e */
[----:B------:R-:W-:-:S04]  /*0290*/  @!P0 LOP3.LUT R14, RZ, R8, RZ, 0x33, !PT ;  /* 0x00000008ff0e8212 */ /* 0x000fc800078e33ff */
[----:B------:R-:W-:-:S13]  /*02a0*/  ISETP.NE.AND P0, PT, R14, R11, PT ;  /* 0x0000000b0e00720c */ /* 0x000fda0003f05270 */
[----:B------:R-:W-:Y:S05]  /*02b0*/  @P0 BRA `(.L_x_6) ;  /* 0x0000000000180947 */ /* 0x000fea0003800000 */
[----:B------:R-:W-:Y:S02]  /*02c0*/  IADD3 R11, PT, PT, R0, -R9, RZ ;  /* 0x80000009000b7210 */ /* 0x000fe40007ffe0ff */
[----:B------:R-:W2:Y:S03]  /*02d0*/  LDG.E R9, desc[UR6][R2.64] ;  /* 0x0000000602097981 */ /* 0x000ea6000c1e1900 */
[----:B0-----:R-:W-:-:S06]  /*02e0*/  IMAD.WIDE R10, R11, 0x4, R4 ;  /* 0x000000040b0a7825 */ /* 0x001fcc00078e0204 */
[----:B------:R-:W2:Y:S02]  /*02f0*/  LDG.E R10, desc[UR6][R10.64] ;  /* 0x000000060a0a7981 */ /* 0x000ea4000c1e1900 */
[----:B--2---:R-:W-:-:S05]  /*0300*/  FADD R9, R10, R9 ;  /* 0x000000090a097221 */ /* 0x004fca0000000000 */
[----:B------:R2:W-:Y:S02]  /*0310*/  STG.E desc[UR6][R2.64], R9 ;  /* 0x0000000902007986 */ /* 0x0005e4000c101906 */
.L_x_6:
[----:B-1----:R-:W-:Y:S05]  /*0320*/  BSYNC.RECONVERGENT B0 ;  /* 0x0000000000007941 */ /* 0x002fea0003800200 */
.L_x_5:
[----:B------:R-:W-:Y:S01]  /*0330*/  BAR.SYNC.DEFER_BLOCKING 0x0 ;  /* 0x0000000000007b1d */ /* 0x000fe20000010000 */
[----:B------:R-:W-:Y:S01]  /*0340*/  ISETP.GE.AND P0, PT, R8, UR4, PT ;  /* 0x0000000408007c0c */ /* 0x000fe2000bf06270 */
[----:B--2---:R-:W-:-:S12]  /*0350*/  IMAD.MOV.U32 R9, RZ, RZ, R8 ;  /* 0x000000ffff097224 */ /* 0x004fd800078e0008 */
[----:B------:R-:W-:Y:S05]  /*0360*/  @!P0 BRA `(.L_x_7) ;  /* 0xfffffffc00688947 */ /* 0x000fea000383ffff */
.L_x_4:
[----:B------:R-:W-:Y:S02]  /*0370*/  UIADD3 UR5, UPT, UPT, UR4, -0x1, URZ ;  /* 0xffffffff04057890 */ /* 0x000fe4000fffe0ff */
[----:B------:R-:W-:-:S04]  /*0380*/  UISETP.GE.AND UP0, UPT, UR4, 0x2, UPT ;  /* 0x000000020400788c */ /* 0x000fc8000bf06270 */
[----:B------:R-:W-:-:S13]  /*0390*/  ISETP.NE.AND P0, PT, R0, UR5, PT ;  /* 0x0000000500007c0c */ /* 0x000fda000bf05270 */
[----:B------:R1:W-:Y:S01]  /*03a0*/  @!P0 STG.E desc[UR6][R2.64], RZ ;  /* 0x000000ff02008986 */ /* 0x0003e2000c101906 */
[----:B------:R-:W-:Y:S06]  /*03b0*/  BAR.SYNC.DEFER_BLOCKING 0x0 ;  /* 0x0000000000007b1d */ /* 0x000fec0000010000 */
[----:B------:R-:W-:Y:S05]  /*03c0*/  BRA.U !UP0, `(.L_x_8) ;  /* 0x0000000108a87547 */ /* 0x000fea000b800000 */
[----:B0-----:R-:W0:Y:S01]  /*03d0*/  LDC.64 R4, c[0x0][0x380] ;  /* 0x0000e000ff047b82 */ /* 0x001e220000000a00 */
[----:B------:R-:W-:-:S07]  /*03e0*/  IABS R7, R0 ;  /* 0x0000000000077213 */ /* 0x000fce0000000000 */
.L_x_11:
[----:B------:R-:W-:Y:S01]  /*03f0*/  LOP3.LUT R15, R6, 0x7ffffffe, RZ, 0xc0, !PT ;  /* 0x7ffffffe060f7812 */ /* 0x000fe200078ec0ff */
[----:B------:R-:W-:Y:S01]  /*0400*/  BSSY.RECONVERGENT B0, `(.L_x_9) ;  /* 0x0000022000007945 */ /* 0x000fe20003800200 */
[----:B------:R-:W-:Y:S02]  /*0410*/  ISETP.GE.AND P2, PT, R0, RZ, PT ;  /* 0x000000ff0000720c */ /* 0x000fe40003f46270 */
[-C--:B--2---:R-:W-:Y:S02]  /*0420*/  IABS R11, R15.reuse ;  /* 0x0000000f000b7213 */ /* 0x084fe40000000000 */
[----:B------:R-:W-:Y:S02]  /*0430*/  IABS R14, R15 ;  /* 0x0000000f000e7213 */ /* 0x000fe40000000000 */
[----:B------:R-:W2:Y:S08]  /*0440*/  I2F.RP R10, R11 ;  /* 0x0000000b000a7306 */ /* 0x000eb00000209400 */
[----:B--2---:R-:W2:Y:S02]  /*0450*/  MUFU.RCP R10, R10 ;  /* 0x0000000a000a7308 */ /* 0x004ea40000001000 */
[----:B--2---:R-:W-:Y:S01]  /*0460*/  VIADD R8, R10, 0xffffffe ;  /* 0x0ffffffe0a087836 */ /* 0x004fe20000000000 */
[----:B------:R-:W-:-:S05]  /*0470*/  IABS R10, R0 ;  /* 0x00000000000a7213 */ /* 0x000fca0000000000 */
[----:B------:R2:W3:Y:S02]  /*0480*/  F2I.FTZ.U32.TRUNC.NTZ R9, R8 ;  /* 0x0000000800097305 */ /* 0x0004e4000021f000 */
[----:B--2---:R-:W-:Y:S01]  /*0490*/  IMAD.MOV.U32 R8, RZ, RZ, RZ ;  /* 0x000000ffff087224 */ /* 0x004fe200078e00ff */
[----:B---3--:R-:W-:-:S05]  /*04a0*/  IADD3 R12, PT, PT, RZ, -R9, RZ ;  /* 0x80000009ff0c7210 */ /* 0x008fca0007ffe0ff */
[----:B------:R-:W-:-:S04]  /*04b0*/  IMAD R13, R12, R11, RZ ;  /* 0x0000000b0c0d7224 */ /* 0x000fc800078e02ff */
[----:B------:R-:W-:-:S04]  /*04c0*/  IMAD.HI.U32 R12, R9, R13, R8 ;  /* 0x0000000d090c7227 */ /* 0x000fc800078e0008 */
[----:B------:R-:W-:Y:S02]  /*04d0*/  IMAD.MOV R9, RZ, RZ, -R14 ;  /* 0x000000ffff097224 */ /* 0x000fe400078e0a0e */
[----:B------:R-:W-:-:S04]  /*04e0*/  IMAD.HI.U32 R12, R12, R7, RZ ;  /* 0x000000070c0c7227 */ /* 0x000fc800078e00ff */
[----:B------:R-:W-:Y:S01]  /*04f0*/  IMAD R12, R12, R9, R10 ;  /* 0x000000090c0c7224 */ /* 0x000fe200078e020a */
[----:B------:R-:W-:-:S04]  /*0500*/  IADD3 R9, PT, PT, R15, -0x1, RZ ;  /* 0xffffffff0f097810 */ /* 0x000fc80007ffe0ff */
[----:B------:R-:W-:-:S13]  /*0510*/  ISETP.GT.U32.AND P0, PT, R11, R12, PT ;  /* 0x0000000c0b00720c */ /* 0x000fda0003f04070 */
[----:B------:R-:W-:Y:S02]  /*0520*/  @!P0 IADD3 R12, PT, PT, R12, -R11, RZ ;  /* 0x8000000b0c0c8210 */ /* 0x000fe40007ffe0ff */
[----:B------:R-:W-:Y:S02]  /*0530*/  ISETP.NE.AND P0, PT, R15, RZ, PT ;  /* 0x000000ff0f00720c */ /* 0x000fe40003f05270 */
[----:B------:R-:W-:-:S13]  /*0540*/  ISETP.GT.U32.AND P1, PT, R11, R12, PT ;  /* 0x0000000c0b00720c */ /* 0x000fda0003f24070 */
[----:B------:R-:W-:-:S04]  /*0550*/  @!P1 IMAD.IADD R12, R12, 0x1, -R11 ;  /* 0x000000010c0c9824 */ /* 0x000fc800078e0a0b */
[----:B------:R-:W-:Y:S01]  /*0560*/  @!P2 IMAD.MOV R12, RZ, RZ, -R12 ;  /* 0x000000ffff0ca224 */ /* 0x000fe200078e0a0c */
[----:B------:R-:W-:Y:S02]  /*0570*/  @!P0 LOP3.LUT R12, RZ, R15, RZ, 0x33, !PT ;  /* 0x0000000fff0c8212 */ /* 0x000fe400078e33ff */
[----:B------:R-:W-:Y:S02]  /*0580*/  SHF.R.U32.HI R15, RZ, 0x1, R6 ;  /* 0x00000001ff0f7819 */ /* 0x000fe40000011606 */
[----:B------:R-:W-:-:S13]  /*0590*/  ISETP.NE.AND P0, PT, R12, R9, PT ;  /* 0x000000090c00720c */ /* 0x000fda0003f05270 */
[----:B------:R-:W-:Y:S05]  /*05a0*/  @P0 BRA `(.L_x_10) ;  /* 0x00000000001c0947 */ /* 0x000fea0003800000 */
[----:B------:R-:W-:Y:S01]  /*05b0*/  IMAD.IADD R9, R0, 0x1, -R15 ;  /* 0x0000000100097824 */ /* 0x000fe200078e0a0f */
[----:B------:R-:W2:Y:S03]  /*05c0*/  LDG.E R11, desc[UR6][R2.64] ;  /* 0x00000006020b7981 */ /* 0x000ea6000c1e1900 */
[----:B0-----:R-:W-:-:S05]  /*05d0*/  IMAD.WIDE R8, R9, 0x4, R4 ;  /* 0x0000000409087825 */ /* 0x001fca00078e0204 */
[----:B------:R-:W3:Y:S04]  /*05e0*/  LDG.E R10, desc[UR6][R8.64] ;  /* 0x00000006080a7981 */ /* 0x000ee8000c1e1900 */
[----:B--2---:R2:W-:Y:S01]  /*05f0*/  STG.E desc[UR6][R8.64], R11 ;  /* 0x0000000b08007986 */ /* 0x0045e2000c101906 */
[----:B---3--:R-:W-:-:S05]  /*0600*/  FADD R13, R10, R11 ;  /* 0x0000000b0a0d7221 */ /* 0x008fca0000000000 */
[----:B------:R2:W-:Y:S02]  /*0610*/  STG.E desc[UR6][R2.64], R13 ;  /* 0x0000000d02007986 */ /* 0x0005e4000c101906 */
.L_x_10:
[----:B------:R-:W-:Y:S05]  /*0620*/  BSYNC.RECONVERGENT B0 ;  /* 0x0000000000007941 */ /* 0x000fea0003800200 */
.L_x_9:
[----:B------:R-:W-:Y:S01]  /*0630*/  BAR.SYNC.DEFER_BLOCKING 0x0 ;  /* 0x0000000000007b1d */ /* 0x000fe20000010000 */
[----:B------:R-:W-:Y:S02]  /*0640*/  ISETP.GT.U32.AND P0, PT, R6, 0x3, PT ;  /* 0x000000030600780c */ /* 0x000fe40003f04070 */
[----:B------:R-:W-:-:S11]  /*0650*/  MOV R6, R15 ;  /* 0x0000000f00067202 */ /* 0x000fd60000000f00 */
[----:B------:R-:W-:Y:S05]  /*0660*/  @P0 BRA `(.L_x_11) ;  /* 0xfffffffc00600947 */ /* 0x000fea000383ffff */
.L_x_8:
[----:B-12---:R-:W2:Y:S01]  /*0670*/  LDG.E R3, desc[UR6][R2.64] ;  /* 0x0000000602037981 */ /* 0x006ea2000c1e1900 */
[----:B0-----:R-:W0:Y:S02]  /*0680*/  LDC.64 R4, c[0x0][0x388] ;  /* 0x0000e200ff047b82 */ /* 0x001e240000000a00 */
[----:B0-----:R-:W-:-:S05]  /*0690*/  IMAD.WIDE R4, R0, 0x4, R4 ;  /* 0x0000000400047825 */ /* 0x001fca00078e0204 */
[----:B--2---:R-:W-:Y:S01]  /*06a0*/  STG.E desc[UR6][R4.64], R3 ;  /* 0x0000000304007986 */ /* 0x004fe2000c101906 */
[----:B------:R-:W-:Y:S05]  /*06b0*/  EXIT ;  /* 0x000000000000794d */ /* 0x000fea0003800000 */
.L_x_12:
        /* <DEDUP_REMOVED lines=12> */
.L_x_15:


//--------------------- .nv.shared._Z14prefixsum_warpPfS_i --------------------------
	.section	.nv.shared._Z14prefixsum_warpPfS_i,"aw",@nobits
	.sectionflags	@""
	.align	4
.nv.shared._Z14prefixsum_warpPfS_i:
	.zero		13312


//--------------------- .nv.shared.reserved.0     --------------------------
	.section	.nv.shared.reserved.0,"aw",@nobits
	.weak		__nv_reservedSMEM_offset_0_alias
	.size		__nv_reservedSMEM_offset_0_alias, 0, 64
	.other		__nv_reservedSMEM_offset_0_alias,@"STO_CUDA_RESERVED_SHARED STV_DEFAULT"
__nv_reservedSMEM_offset_0_alias:
	.zero		0
	.zero		64


//--------------------- .nv.shared._Z18prefixsum_naive_smPfS_i --------------------------
	.section	.nv.shared._Z18prefixsum_naive_smPfS_i,"aw",@nobits
	.sectionflags	@""
	.align	4
.nv.shared._Z18prefixsum_naive_smPfS_i:
	.zero		5120


//--------------------- .nv.constant0._Z14prefixsum_warpPfS_i --------------------------
	.section	.nv.constant0._Z14prefixsum_warpPfS_i,"a",@progbits
	.sectionflags	@""
	.align	4
.nv.constant0._Z14prefixsum_warpPfS_i:
	.zero		916


//--------------------- .nv.constant0._Z18prefixsum_naive_smPfS_i --------------------------
	.section	.nv.constant0._Z18prefixsum_naive_smPfS_i,"a",@progbits
	.sectionflags	@""
	.align	4
.nv.constant0._Z18prefixsum_naive_smPfS_i:
	.zero		916


//--------------------- .nv.constant0._Z15prefixsum_naivePfS_i --------------------------
	.section	.nv.constant0._Z15prefixsum_naivePfS_i,"a",@progbits
	.sectionflags	@""
	.align	4
.nv.constant0._Z15prefixsum_naivePfS_i:
	.zero		916


//--------------------- SYMBOLS --------------------------

	.type		.nv.reservedSmem.offset0,@object
	.size		.nv.reservedSmem.offset0,0x4
	.type		.nv.reservedSmem.cap,@object
	.size		.nv.reservedSmem.cap,0x4
